	.headerflags	@"EF_CUDA_TEXMODE_UNIFIED EF_CUDA_64BIT_ADDRESS EF_CUDA_ACCELERATORS EF_CUDA_SM90 EF_CUDA_VIRTUAL_SM(EF_CUDA_SM90)"
	.elftype	@"ET_EXEC"


//--------------------- .nv.info                  --------------------------
	.section	.nv.info,"",@"SHT_CUDA_INFO"
	.align	4


	//----- nvinfo : EIATTR_REGCOUNT
	.align		4
        /*0000*/ 	.byte	0x04, 0x2f
        /*0002*/ 	.short	(.L_3 - .L_2)
	.align		4
.L_2:
        /*0004*/ 	.word	index@(triton_poi_fused__native_batch_norm_legit_no_training_relu_8)
        /*0008*/ 	.word	0x00000016


	//----- nvinfo : EIATTR_MIN_STACK_SIZE
	.align		4
.L_3:
        /*000c*/ 	.byte	0x04, 0x12
        /*000e*/ 	.short	(.L_5 - .L_4)
	.align		4
.L_4:
        /*0010*/ 	.word	index@(triton_poi_fused__native_batch_norm_legit_no_training_relu_8)
        /*0014*/ 	.word	0x00000000


	//----- nvinfo : EIATTR_FRAME_SIZE
	.align		4
.L_5:
        /*0018*/ 	.byte	0x04, 0x11
        /*001a*/ 	.short	(.L_7 - .L_6)
	.align		4
.L_6:
        /*001c*/ 	.word	index@(triton_poi_fused__native_batch_norm_legit_no_training_relu_8)
        /*0020*/ 	.word	0x00000000


	//----- nvinfo : EIATTR_MIN_STACK_SIZE
	.align		4
.L_7:
        /*0024*/ 	.byte	0x04, 0x12
        /*0026*/ 	.short	(.L_9 - .L_8)
	.align		4
.L_8:
        /*0028*/ 	.word	index@(triton_poi_fused__native_batch_norm_legit_no_training_relu_8)
        /*002c*/ 	.word	0x00000000
.L_9:


//--------------------- .nv.info.triton_poi_fused__native_batch_norm_legit_no_training_relu_8 --------------------------
	.section	.nv.info.triton_poi_fused__native_batch_norm_legit_no_training_relu_8,"",@"SHT_CUDA_INFO"
	.sectionflags	@""
	.align	4


	//----- nvinfo : EIATTR_CUDA_API_VERSION
	.align		4
        /*0000*/ 	.byte	0x04, 0x37
        /*0002*/ 	.short	(.L_11 - .L_10)
.L_10:
        /*0004*/ 	.word	0x0000007c


	//----- nvinfo : EIATTR_KPARAM_INFO
	.align		4
.L_11:
        /*0008*/ 	.byte	0x04, 0x17
        /*000a*/ 	.short	(.L_13 - .L_12)
.L_12:
        /*000c*/ 	.word	0x00000000
        /*0010*/ 	.short	0x0006
        /*0012*/ 	.short	0x0030
        /*0014*/ 	.byte	0x00, 0xf0, 0x11, 0x00


	//----- nvinfo : EIATTR_KPARAM_INFO
	.align		4
.L_13:
        /*0018*/ 	.byte	0x04, 0x17
        /*001a*/ 	.short	(.L_15 - .L_14)
.L_14:
        /*001c*/ 	.word	0x00000000
        /*0020*/ 	.short	0x0005
        /*0022*/ 	.short	0x0028
        /*0024*/ 	.byte	0x00, 0xf4, 0x21, 0x00


	//----- nvinfo : EIATTR_KPARAM_INFO
	.align		4
.L_15:
        /*0028*/ 	.byte	0x04, 0x17
        /*002a*/ 	.short	(.L_17 - .L_16)
.L_16:
        /*002c*/ 	.word	0x00000000
        /*0030*/ 	.short	0x0004
        /*0032*/ 	.short	0x0020
        /*0034*/ 	.byte	0x00, 0xf4, 0x21, 0x00


	//----- nvinfo : EIATTR_KPARAM_INFO
	.align		4
.L_17:
        /*0038*/ 	.byte	0x04, 0x17
        /*003a*/ 	.short	(.L_19 - .L_18)
.L_18:
        /*003c*/ 	.word	0x00000000
        /*0040*/ 	.short	0x0003
        /*0042*/ 	.short	0x0018
        /*0044*/ 	.byte	0x00, 0xf4, 0x21, 0x00


	//----- nvinfo : EIATTR_KPARAM_INFO
	.align		4
.L_19:
        /*0048*/ 	.byte	0x04, 0x17
        /*004a*/ 	.short	(.L_21 - .L_20)
.L_20:
        /*004c*/ 	.word	0x00000000
        /*0050*/ 	.short	0x0002
        /*0052*/ 	.short	0x0010
        /*0054*/ 	.byte	0x00, 0xf4, 0x21, 0x00


	//----- nvinfo : EIATTR_KPARAM_INFO
	.align		4
.L_21:
        /*0058*/ 	.byte	0x04, 0x17
        /*005a*/ 	.short	(.L_23 - .L_22)
.L_22:
        /*005c*/ 	.word	0x00000000
        /*0060*/ 	.short	0x0001
        /*0062*/ 	.short	0x0008
        /*0064*/ 	.byte	0x00, 0xf4, 0x21, 0x00


	//----- nvinfo : EIATTR_KPARAM_INFO
	.align		4
.L_23:
        /*0068*/ 	.byte	0x04, 0x17
        /*006a*/ 	.short	(.L_25 - .L_24)
.L_24:
        /*006c*/ 	.word	0x00000000
        /*0070*/ 	.short	0x0000
        /*0072*/ 	.short	0x0000
        /*0074*/ 	.byte	0x00, 0xf4, 0x21, 0x00


	//----- nvinfo : EIATTR_SPARSE_MMA_MASK
	.align		4
.L_25:
        /*0078*/ 	.byte	0x03, 0x50
        /*007a*/ 	.short	0x0000


	//----- nvinfo : EIATTR_MAXREG_COUNT
	.align		4
        /*007c*/ 	.byte	0x03, 0x1b
        /*007e*/ 	.short	0x00ff


	//----- nvinfo : EIATTR_EXIT_INSTR_OFFSETS
	.align		4
        /*0080*/ 	.byte	0x04, 0x1c
        /*0082*/ 	.short	(.L_27 - .L_26)


	//   ....[0]....
.L_26:
        /*0084*/ 	.word	0x00000420


	//   ....[1]....
        /*0088*/ 	.word	0x00000440


	//----- nvinfo : EIATTR_REQNTID
	.align		4
.L_27:
        /*008c*/ 	.byte	0x04, 0x10
        /*008e*/ 	.short	(.L_29 - .L_28)
.L_28:
        /*0090*/ 	.word	0x00000100
        /*0094*/ 	.word	0x00000001
        /*0098*/ 	.word	0x00000001


	//----- nvinfo : EIATTR_CBANK_PARAM_SIZE
	.align		4
.L_29:
        /*009c*/ 	.byte	0x03, 0x19
        /*009e*/ 	.short	0x0034


	//----- nvinfo : EIATTR_PARAM_CBANK
	.align		4
        /*00a0*/ 	.byte	0x04, 0x0a
        /*00a2*/ 	.short	(.L_31 - .L_30)
	.align		4
.L_30:
        /*00a4*/ 	.word	index@(.nv.constant0.triton_poi_fused__native_batch_norm_legit_no_training_relu_8)
        /*00a8*/ 	.short	0x0210
        /*00aa*/ 	.short	0x0034


	//----- nvinfo : EIATTR_SW_WAR
	.align		4
.L_31:
        /*00ac*/ 	.byte	0x04, 0x36
        /*00ae*/ 	.short	(.L_33 - .L_32)
.L_32:
        /*00b0*/ 	.word	0x00000008
.L_33:


//--------------------- .nv.callgraph             --------------------------
	.section	.nv.callgraph,"",@"SHT_CUDA_CALLGRAPH"
	.align	4
	.sectionentsize	8
	.align		4
        /*0000*/ 	.word	0x00000000
	.align		4
        /*0004*/ 	.word	0xffffffff
	.align		4
        /*0008*/ 	.word	0x00000000
	.align		4
        /*000c*/ 	.word	0xfffffffe
	.align		4
        /*0010*/ 	.word	0x00000000
	.align		4
        /*0014*/ 	.word	0xfffffffd
	.align		4
        /*0018*/ 	.word	0x00000000
	.align		4
        /*001c*/ 	.word	0xfffffffc


//--------------------- .nv.constant4             --------------------------
	.section	.nv.constant4,"a",@progbits
	.align	8
	.align		8
.nv.constant4:
        /*0000*/ 	.dword	_$_str
	.align		8
        /*0008*/ 	.dword	_$_str_$_2


//--------------------- .text.triton_poi_fused__native_batch_norm_legit_no_training_relu_8 --------------------------
	.section	.text.triton_poi_fused__native_batch_norm_legit_no_training_relu_8,"ax",@progbits
	.align	128
        .global         triton_poi_fused__native_batch_norm_legit_no_training_relu_8
        .type           triton_poi_fused__native_batch_norm_legit_no_training_relu_8,@function
        .size           triton_poi_fused__native_batch_norm_legit_no_training_relu_8,(.L_x_1 - triton_poi_fused__native_batch_norm_legit_no_training_relu_8)
        .other          triton_poi_fused__native_batch_norm_legit_no_training_relu_8,@"STO_CUDA_ENTRY STV_DEFAULT"
triton_poi_fused__native_batch_norm_legit_no_training_relu_8:
.text.triton_poi_fused__native_batch_norm_legit_no_training_relu_8:
[----:B------:R-:W0:Y:S01]  /*0000*/  LDC R1, c[0x0][0x28] ;  /* 0x00000a00ff017b82 */ /* 0x000e220000000800 */
[----:B------:R-:W1:Y:S07]  /*0010*/  S2R R0, SR_TID.X ;  /* 0x0000000000007919 */ /* 0x000e6e0000002100 */
[----:B------:R-:W2:Y:S01]  /*0020*/  LDC.64 R8, c[0x0][0x220] ;  /* 0x00008800ff087b82 */ /* 0x000ea20000000a00 */
[----:B------:R-:W-:Y:S01]  /*0030*/  ULDC.64 UR4, c[0x0][0x208] ;  /* 0x0000820000047ab9 */ /* 0x000fe20000000a00 */
[----:B------:R-:W3:Y:S06]  /*0040*/  S2R R5, SR_CTAID.X ;  /* 0x0000000000057919 */ /* 0x000eec0000002500 */
[----:B------:R-:W4:Y:S08]  /*0050*/  LDC.64 R12, c[0x0][0x210] ;  /* 0x00008400ff0c7b82 */ /* 0x000f300000000a00 */
[----:B------:R-:W5:Y:S08]  /*0060*/  LDC.64 R14, c[0x0][0x218] ;  /* 0x00008600ff0e7b82 */ /* 0x000f700000000a00 */
[----:B------:R-:W5:Y:S01]  /*0070*/  LDC.64 R16, c[0x0][0x228] ;  /* 0x00008a00ff107b82 */ /* 0x000f620000000a00 */
[----:B-1----:R-:W-:-:S07]  /*0080*/  SHF.L.U32 R0, R0, 0x1, RZ ;  /* 0x0000000100007819 */ /* 0x002fce00000006ff */
[----:B------:R-:W1:Y:S01]  /*0090*/  LDC.64 R18, c[0x0][0x230] ;  /* 0x00008c00ff127b82 */ /* 0x000e620000000a00 */
[----:B---3--:R-:W-:Y:S02]  /*00a0*/  SHF.R.S32.HI R3, RZ, 0x16, R5 ;  /* 0x00000016ff037819 */ /* 0x008fe40000011405 */
[----:B------:R-:W-:Y:S02]  /*00b0*/  LOP3.LUT R0, R0, 0x1fe, RZ, 0xc0, !PT ;  /* 0x000001fe00007812 */ /* 0x000fe400078ec0ff */
[----:B------:R-:W-:Y:S02]  /*00c0*/  SGXT R3, R3, 0x1 ;  /* 0x000000010303781a */ /* 0x000fe40000000200 */
[----:B------:R-:W-:-:S04]  /*00d0*/  LEA R0, R5, R0, 0x9 ;  /* 0x0000000005007211 */ /* 0x000fc800078e48ff */
[----:B------:R-:W-:Y:S02]  /*00e0*/  LEA.HI R3, R3, R0, RZ, 0x6 ;  /* 0x0000000003037211 */ /* 0x000fe400078f30ff */
[----:B------:R-:W-:Y:S02]  /*00f0*/  ISETP.GE.AND P0, PT, R0, 0x34900, PT ;  /* 0x000349000000780c */ /* 0x000fe40003f06270 */
[----:B------:R-:W-:-:S04]  /*0100*/  LOP3.LUT R3, R3, 0xffffffc0, RZ, 0xc0, !PT ;  /* 0xffffffc003037812 */ /* 0x000fc800078ec0ff */
[----:B------:R-:W-:Y:S02]  /*0110*/  IADD3 R11, R0, -R3, RZ ;  /* 0x80000003000b7210 */ /* 0x000fe40007ffe0ff */
[----:B------:R-:W-:-:S03]  /*0120*/  CS2R R2, SRZ ;  /* 0x0000000000027805 */ /* 0x000fc6000001ff00 */
[----:B--2---:R-:W-:-:S05]  /*0130*/  IMAD.WIDE R8, R11, 0x4, R8 ;  /* 0x000000040b087825 */ /* 0x004fca00078e0208 */
[----:B------:R2:W3:Y:S01]  /*0140*/  @!P0 LDG.E.EL.64 R2, desc[UR4][R8.64] ;  /* 0x0000000408028981 */ /* 0x0004e2000c2e1b00 */
[----:B------:R-:W-:Y:S02]  /*0150*/  CS2R R4, SRZ ;  /* 0x0000000000047805 */ /* 0x000fe4000001ff00 */
[----:B------:R-:W-:Y:S01]  /*0160*/  CS2R R6, SRZ ;  /* 0x0000000000067805 */ /* 0x000fe2000001ff00 */
[----:B----4-:R-:W-:-:S04]  /*0170*/  IMAD.WIDE R12, R0, 0x4, R12 ;  /* 0x00000004000c7825 */ /* 0x010fc800078e020c */
[C---:B-----5:R-:W-:Y:S01]  /*0180*/  IMAD.WIDE R14, R11.reuse, 0x4, R14 ;  /* 0x000000040b0e7825 */ /* 0x060fe200078e020e */
[----:B------:R-:W4:Y:S01]  /*0190*/  @!P0 LDG.E.64 R4, desc[UR4][R12.64] ;  /* 0x000000040c048981 */ /* 0x000f22000c1e1b00 */
[----:B--2---:R-:W-:Y:S02]  /*01a0*/  CS2R R8, SRZ ;  /* 0x0000000000087805 */ /* 0x004fe4000001ff00 */
[C---:B0-----:R-:W-:Y:S01]  /*01b0*/  IMAD.WIDE R16, R11.reuse, 0x4, R16 ;  /* 0x000000040b107825 */ /* 0x041fe200078e0210 */
[----:B------:R0:W4:Y:S03]  /*01c0*/  @!P0 LDG.E.EL.64 R6, desc[UR4][R14.64] ;  /* 0x000000040e068981 */ /* 0x000126000c2e1b00 */
[----:B-1----:R-:W-:Y:S01]  /*01d0*/  IMAD.WIDE R18, R11, 0x4, R18 ;  /* 0x000000040b127825 */ /* 0x002fe200078e0212 */
[----:B------:R-:W-:-:S04]  /*01e0*/  CS2R R10, SRZ ;  /* 0x00000000000a7805 */ /* 0x000fc8000001ff00 */
[----:B------:R-:W2:Y:S04]  /*01f0*/  @!P0 LDG.E.EL.64 R8, desc[UR4][R18.64] ;  /* 0x0000000412088981 */ /* 0x000ea8000c2e1b00 */
[----:B------:R-:W2:Y:S01]  /*0200*/  @!P0 LDG.E.EL.64 R10, desc[UR4][R16.64] ;  /* 0x00000004100a8981 */ /* 0x000ea2000c2e1b00 */
[----:B0-----:R-:W-:Y:S01]  /*0210*/  HFMA2.MMA R14, -RZ, RZ, 1.625, 0 ;  /* 0x3e800000ff0e7435 */ /* 0x001fe200000001ff */
[----:B---3--:R-:W-:Y:S01]  /*0220*/  FADD R2, R2, 9.9999997473787516356e-06 ;  /* 0x3727c5ac02027421 */ /* 0x008fe20000000000 */
[----:B------:R-:W-:-:S03]  /*0230*/  FADD R3, R3, 9.9999997473787516356e-06 ;  /* 0x3727c5ac03037421 */ /* 0x000fc60000000000 */
[----:B------:R-:W0:Y:S08]  /*0240*/  MUFU.SQRT R12, R2 ;  /* 0x00000002000c7308 */ /* 0x000e300000002000 */
[----:B------:R1:W3:Y:S01]  /*0250*/  MUFU.SQRT R13, R3 ;  /* 0x00000003000d7308 */ /* 0x0002e20000002000 */
[C---:B0-----:R-:W-:Y:S02]  /*0260*/  FSETP.GT.AND P1, PT, R12.reuse, 8.50705917302346158658e+37, PT ;  /* 0x7e8000000c00780b */ /* 0x041fe40003f24000 */
[----:B------:R-:W-:Y:S01]  /*0270*/  FSETP.GEU.AND P3, PT, R12, 1.175494350822287508e-38, PT ;  /* 0x008000000c00780b */ /* 0x000fe20003f6e000 */
[----:B-1----:R-:W0:Y:S01]  /*0280*/  LDC.64 R2, c[0x0][0x238] ;  /* 0x00008e00ff027b82 */ /* 0x002e220000000a00 */
[----:B---3--:R-:W-:-:S02]  /*0290*/  FSETP.GT.AND P2, PT, R13, 8.50705917302346158658e+37, PT ;  /* 0x7e8000000d00780b */ /* 0x008fc40003f44000 */
[----:B------:R-:W-:-:S07]  /*02a0*/  FSETP.GEU.AND P4, PT, R13, 1.175494350822287508e-38, PT ;  /* 0x008000000d00780b */ /* 0x000fce0003f8e000 */
[----:B------:R-:W-:-:S04]  /*02b0*/  @P1 FMUL R12, R12, 0.25 ;  /* 0x3e8000000c0c1820 */ /* 0x000fc80000400000 */
[----:B------:R-:W-:Y:S01]  /*02c0*/  @!P3 FMUL R12, R12, 16777216 ;  /* 0x4b8000000c0cb820 */ /* 0x000fe20000400000 */
[----:B------:R-:W-:-:S04]  /*02d0*/  @P2 FMUL R13, R13, 0.25 ;  /* 0x3e8000000d0d2820 */ /* 0x000fc80000400000 */
[----:B------:R-:W-:Y:S01]  /*02e0*/  @!P4 FMUL R13, R13, 16777216 ;  /* 0x4b8000000d0dc820 */ /* 0x000fe20000400000 */
[----:B------:R-:W1:Y:S01]  /*02f0*/  MUFU.RCP R12, R12 ;  /* 0x0000000c000c7308 */ /* 0x000e620000001000 */
[----:B------:R-:W-:-:S07]  /*0300*/  FSEL R15, R14, 1, P1 ;  /* 0x3f8000000e0f7808 */ /* 0x000fce0000800000 */
[----:B------:R-:W3:Y:S01]  /*0310*/  MUFU.RCP R13, R13 ;  /* 0x0000000d000d7308 */ /* 0x000ee20000001000 */
[----:B------:R-:W-:Y:S01]  /*0320*/  FSEL R14, R14, 1, P2 ;  /* 0x3f8000000e0e7808 */ /* 0x000fe20001000000 */
[----:B------:R-:W-:-:S04]  /*0330*/  @!P3 FMUL R15, R15, 16777216 ;  /* 0x4b8000000f0fb820 */ /* 0x000fc80000400000 */
[----:B------:R-:W-:Y:S01]  /*0340*/  @!P4 FMUL R14, R14, 16777216 ;  /* 0x4b8000000e0ec820 */ /* 0x000fe20000400000 */
[----:B----4-:R-:W-:Y:S01]  /*0350*/  FADD R5, -R7, R5 ;  /* 0x0000000507057221 */ /* 0x010fe20000000100 */
[----:B------:R-:W-:Y:S01]  /*0360*/  FADD R4, -R6, R4 ;  /* 0x0000000406047221 */ /* 0x000fe20000000100 */
[----:B-1----:R-:W-:Y:S01]  /*0370*/  FMUL R15, R12, R15 ;  /* 0x0000000f0c0f7220 */ /* 0x002fe20000400000 */
[----:B---3--:R-:W-:-:S03]  /*0380*/  FMUL R14, R13, R14 ;  /* 0x0000000e0d0e7220 */ /* 0x008fc60000400000 */
[----:B------:R-:W-:Y:S01]  /*0390*/  FMUL R15, R4, R15 ;  /* 0x0000000f040f7220 */ /* 0x000fe20000400000 */
[----:B------:R-:W-:-:S03]  /*03a0*/  FMUL R14, R5, R14 ;  /* 0x0000000e050e7220 */ /* 0x000fc60000400000 */
[----:B--2---:R-:W-:Y:S01]  /*03b0*/  FFMA R8, R15, R10, R8 ;  /* 0x0000000a0f087223 */ /* 0x004fe20000000008 */
[----:B------:R-:W-:-:S04]  /*03c0*/  FFMA R9, R14, R11, R9 ;  /* 0x0000000b0e097223 */ /* 0x000fc80000000009 */
[----:B------:R-:W-:Y:S02]  /*03d0*/  FSETP.GEU.AND P1, PT, R8, RZ, PT ;  /* 0x000000ff0800720b */ /* 0x000fe40003f2e000 */
[C---:B------:R-:W-:Y:S01]  /*03e0*/  FSETP.GEU.AND P2, PT, R9.reuse, RZ, PT ;  /* 0x000000ff0900720b */ /* 0x040fe20003f4e000 */
[----:B0-----:R-:W-:Y:S01]  /*03f0*/  IMAD.WIDE R2, R0, 0x4, R2 ;  /* 0x0000000400027825 */ /* 0x001fe200078e0202 */
[----:B------:R-:W-:Y:S02]  /*0400*/  FSEL R8, R8, RZ, P1 ;  /* 0x000000ff08087208 */ /* 0x000fe40000800000 */
[----:B------:R-:W-:Y:S01]  /*0410*/  FSEL R9, R9, RZ, P2 ;  /* 0x000000ff09097208 */ /* 0x000fe20001000000 */
[----:B------:R-:W-:Y:S08]  /*0420*/  @P0 EXIT ;  /* 0x000000000000094d */ /* 0x000ff00003800000 */
[----:B------:R-:W-:Y:S01]  /*0430*/  STG.E.64 desc[UR4][R2.64], R8 ;  /* 0x0000000802007986 */ /* 0x000fe2000c101b04 */
[----:B------:R-:W-:Y:S05]  /*0440*/  EXIT ;  /* 0x000000000000794d */ /* 0x000fea0003800000 */
.L_x_0:
[----:B------:R-:W-:-:S00]  /*0450*/  BRA `(.L_x_0) ;  /* 0xfffffffc00fc7947 */ /* 0x000fc0000383ffff */
[----:B------:R-:W-:-:S00]  /*0460*/  NOP ;  /* 0x0000000000007918 */ /* 0x000fc00000000000 */
        /* <DEDUP_REMOVED lines=9> */
.L_x_1:


//--------------------- .nv.global.init           --------------------------
	.section	.nv.global.init,"aw",@progbits
.nv.global.init:
	.type		_$_str,@object
	.size		_$_str,(_$_str_$_2 - _$_str)
_$_str:
        /*0000*/ 	.byte	0x5f, 0x5f, 0x43, 0x55, 0x44, 0x41, 0x5f, 0x46, 0x54, 0x5a, 0x00
	.type		_$_str_$_2,@object
	.size		_$_str_$_2,(.L_1 - _$_str_$_2)
_$_str_$_2:
        /*000b*/ 	.byte	0x5f, 0x5f, 0x43, 0x55, 0x44, 0x41, 0x5f, 0x50, 0x52, 0x45, 0x43, 0x5f, 0x53, 0x51, 0x52, 0x54
        /*001b*/ 	.byte	0x00
.L_1:


//--------------------- .nv.constant0.triton_poi_fused__native_batch_norm_legit_no_training_relu_8 --------------------------
	.section	.nv.constant0.triton_poi_fused__native_batch_norm_legit_no_training_relu_8,"a",@progbits
	.sectionflags	@""
	.align	4
.nv.constant0.triton_poi_fused__native_batch_norm_legit_no_training_relu_8:
	.zero		580
